//
// Generated by NVIDIA NVVM Compiler
//
// Compiler Build ID: CL-36424714
// Cuda compilation tools, release 13.0, V13.0.88
// Based on NVVM 20.0.0
//

.version 9.0
.target sm_100
.address_size 64

	// .globl	_Z20neighborAverageMultiPKfPfiii

.visible .entry _Z20neighborAverageMultiPKfPfiii(
	.param .u64 .ptr .align 1 _Z20neighborAverageMultiPKfPfiii_param_0,
	.param .u64 .ptr .align 1 _Z20neighborAverageMultiPKfPfiii_param_1,
	.param .u32 _Z20neighborAverageMultiPKfPfiii_param_2,
	.param .u32 _Z20neighborAverageMultiPKfPfiii_param_3,
	.param .u32 _Z20neighborAverageMultiPKfPfiii_param_4
)
{
	.reg .pred 	%p<8>;
	.reg .b32 	%r<23>;
	.reg .b32 	%f<21>;
	.reg .b64 	%rd<15>;

	ld.param.u64 	%rd3, [_Z20neighborAverageMultiPKfPfiii_param_0];
	ld.param.u64 	%rd2, [_Z20neighborAverageMultiPKfPfiii_param_1];
	ld.param.u32 	%r5, [_Z20neighborAverageMultiPKfPfiii_param_2];
	ld.param.u32 	%r6, [_Z20neighborAverageMultiPKfPfiii_param_3];
	ld.param.u32 	%r7, [_Z20neighborAverageMultiPKfPfiii_param_4];
	cvta.to.global.u64 	%rd1, %rd3;
	mov.u32 	%r8, %ctaid.y;
	mov.u32 	%r9, %ntid.y;
	mov.u32 	%r10, %tid.y;
	mad.lo.s32 	%r1, %r8, %r9, %r10;
	mov.u32 	%r11, %ctaid.x;
	mov.u32 	%r12, %ntid.x;
	mov.u32 	%r13, %tid.x;
	mad.lo.s32 	%r2, %r11, %r12, %r13;
	setp.ge.s32 	%p1, %r1, %r5;
	setp.ge.s32 	%p2, %r2, %r7;
	or.pred  	%p3, %p1, %p2;
	@%p3 bra 	$L__BB0_10;
	add.s32 	%r3, %r6, %r2;
	setp.lt.s32 	%p4, %r3, 1;
	mov.f32 	%f17, 0f00000000;
	@%p4 bra 	$L__BB0_3;
	mad.lo.s32 	%r14, %r5, %r1, %r3;
	add.s32 	%r15, %r14, -1;
	mul.wide.u32 	%rd4, %r15, 4;
	add.s64 	%rd5, %rd1, %rd4;
	ld.global.f32 	%f17, [%rd5];
$L__BB0_3:
	add.s32 	%r4, %r5, -1;
	setp.ge.s32 	%p5, %r3, %r4;
	mov.f32 	%f18, 0f00000000;
	@%p5 bra 	$L__BB0_5;
	mad.lo.s32 	%r16, %r5, %r1, %r3;
	add.s32 	%r17, %r16, 1;
	mul.wide.s32 	%rd6, %r17, 4;
	add.s64 	%rd7, %rd1, %rd6;
	ld.global.f32 	%f18, [%rd7];
$L__BB0_5:
	setp.eq.s32 	%p6, %r1, 0;
	mov.f32 	%f19, 0f00000000;
	@%p6 bra 	$L__BB0_7;
	add.s32 	%r18, %r1, -1;
	mad.lo.s32 	%r19, %r5, %r18, %r3;
	mul.wide.s32 	%rd8, %r19, 4;
	add.s64 	%rd9, %rd1, %rd8;
	ld.global.f32 	%f19, [%rd9];
$L__BB0_7:
	setp.ge.u32 	%p7, %r1, %r4;
	mov.f32 	%f20, 0f00000000;
	@%p7 bra 	$L__BB0_9;
	mad.lo.s32 	%r20, %r5, %r1, %r5;
	add.s32 	%r21, %r3, %r20;
	mul.wide.s32 	%rd10, %r21, 4;
	add.s64 	%rd11, %rd1, %rd10;
	ld.global.f32 	%f20, [%rd11];
$L__BB0_9:
	add.f32 	%f13, %f17, %f18;
	add.f32 	%f14, %f13, %f19;
	add.f32 	%f15, %f14, %f20;
	mul.f32 	%f16, %f15, 0f3E800000;
	mad.lo.s32 	%r22, %r5, %r1, %r2;
	cvta.to.global.u64 	%rd12, %rd2;
	mul.wide.s32 	%rd13, %r22, 4;
	add.s64 	%rd14, %rd12, %rd13;
	st.global.f32 	[%rd14], %f16;
$L__BB0_10:
	ret;

}


// ===== COMPILED SASS (sm_100) =====

	.target	sm_100

	.elftype	@"ET_EXEC"


//--------------------- .note.nv.tkinfo           --------------------------
	.section	.note.nv.tkinfo,"",@"SHT_NOTE"
	.sectionflags	@"SHF_NOTE_NV_TKINFO"
	.tkinfo
        /*0018*/ 	.word	0x00000002
        /*0030*/ 	.string	""
        /*0030*/ 	.string	"ptxas"
        /*0030*/ 	.string	"Cuda compilation tools, release 13.0, V13.0.88"
        /*0030*/ 	.string	"Build cuda_13.0.r13.0/compiler.36424714_0"
        /*0030*/ 	.string	"-arch sm_100 -m 64 "



//--------------------- .note.nv.cuinfo           --------------------------
	.section	.note.nv.cuinfo,"",@"SHT_NOTE"
	.sectionflags	@"SHF_NOTE_NV_CUINFO"
        /*0018*/ 	.short	0x0002
        /*001a*/ 	.short	0x0064
        /*001c*/ 	.short	0x0082
	.zero		2


//--------------------- .nv.info                  --------------------------
	.section	.nv.info,"",@"SHT_CUDA_INFO"
	.align	4


	//----- nvinfo : EIATTR_REGCOUNT
	.align		4
        /*0000*/ 	.byte	0x04, 0x2f
        /*0002*/ 	.short	(.L_1 - .L_0)
	.align		4
.L_0:
        /*0004*/ 	.word	index@(_Z20neighborAverageMultiPKfPfiii)
        /*0008*/ 	.word	0x00000014


	//----- nvinfo : EIATTR_FRAME_SIZE
	.align		4
.L_1:
        /*000c*/ 	.byte	0x04, 0x11
        /*000e*/ 	.short	(.L_3 - .L_2)
	.align		4
.L_2:
        /*0010*/ 	.word	index@(_Z20neighborAverageMultiPKfPfiii)
        /*0014*/ 	.word	0x00000000


	//----- nvinfo : EIATTR_MIN_STACK_SIZE
	.align		4
.L_3:
        /*0018*/ 	.byte	0x04, 0x12
        /*001a*/ 	.short	(.L_5 - .L_4)
	.align		4
.L_4:
        /*001c*/ 	.word	index@(_Z20neighborAverageMultiPKfPfiii)
        /*0020*/ 	.word	0x00000000
.L_5:


//--------------------- .nv.compat                --------------------------
	.section	.nv.compat,"",@"SHT_CUDA_COMPAT_INFO"
	.align	4
        /*0000*/ 	.byte	0x02, 0x09, 0x00, 0x00, 0x02, 0x02, 0x01, 0x00, 0x02, 0x05, 0x05, 0x00, 0x03, 0x07, 0x01, 0x01
        /*0010*/ 	.byte	0x02, 0x03, 0x00, 0x00, 0x02, 0x06, 0x01, 0x00, 0x04, 0x0b, 0x08, 0x00, 0x09, 0x00, 0x00, 0x00
        /*0020*/ 	.byte	0x00, 0x00, 0x00, 0x00


//--------------------- .nv.info._Z20neighborAverageMultiPKfPfiii --------------------------
	.section	.nv.info._Z20neighborAverageMultiPKfPfiii,"",@"SHT_CUDA_INFO"
	.sectionflags	@""
	.align	4


	//----- nvinfo : EIATTR_CUDA_API_VERSION
	.align		4
        /*0000*/ 	.byte	0x04, 0x37
        /*0002*/ 	.short	(.L_7 - .L_6)
.L_6:
        /*0004*/ 	.word	0x00000082


	//----- nvinfo : EIATTR_KPARAM_INFO
	.align		4
.L_7:
        /*0008*/ 	.byte	0x04, 0x17
        /*000a*/ 	.short	(.L_9 - .L_8)
.L_8:
        /*000c*/ 	.word	0x00000000
        /*0010*/ 	.short	0x0004
        /*0012*/ 	.short	0x0018
        /*0014*/ 	.byte	0x00, 0xf0, 0x11, 0x00


	//----- nvinfo : EIATTR_KPARAM_INFO
	.align		4
.L_9:
        /*0018*/ 	.byte	0x04, 0x17
        /*001a*/ 	.short	(.L_11 - .L_10)
.L_10:
        /*001c*/ 	.word	0x00000000
        /*0020*/ 	.short	0x0003
        /*0022*/ 	.short	0x0014
        /*0024*/ 	.byte	0x00, 0xf0, 0x11, 0x00


	//----- nvinfo : EIATTR_KPARAM_INFO
	.align		4
.L_11:
        /*0028*/ 	.byte	0x04, 0x17
        /*002a*/ 	.short	(.L_13 - .L_12)
.L_12:
        /*002c*/ 	.word	0x00000000
        /*0030*/ 	.short	0x0002
        /*0032*/ 	.short	0x0010
        /*0034*/ 	.byte	0x00, 0xf0, 0x11, 0x00


	//----- nvinfo : EIATTR_KPARAM_INFO
	.align		4
.L_13:
        /*0038*/ 	.byte	0x04, 0x17
        /*003a*/ 	.short	(.L_15 - .L_14)
.L_14:
        /*003c*/ 	.word	0x00000000
        /*0040*/ 	.short	0x0001
        /*0042*/ 	.short	0x0008
        /*0044*/ 	.byte	0x00, 0xf5, 0x21, 0x00


	//----- nvinfo : EIATTR_KPARAM_INFO
	.align		4
.L_15:
        /*0048*/ 	.byte	0x04, 0x17
        /*004a*/ 	.short	(.L_17 - .L_16)
.L_16:
        /*004c*/ 	.word	0x00000000
        /*0050*/ 	.short	0x0000
        /*0052*/ 	.short	0x0000
        /*0054*/ 	.byte	0x00, 0xf5, 0x21, 0x00


	//----- nvinfo : EIATTR_SPARSE_MMA_MASK
	.align		4
.L_17:
        /*0058*/ 	.byte	0x03, 0x50
        /*005a*/ 	.short	0x0000


	//----- nvinfo : EIATTR_MAXREG_COUNT
	.align		4
        /*005c*/ 	.byte	0x03, 0x1b
        /*005e*/ 	.short	0x00ff


	//----- nvinfo : EIATTR_MERCURY_ISA_VERSION
	.align		4
        /*0060*/ 	.byte	0x03, 0x5f
        /*0062*/ 	.short	0x0101


	//----- nvinfo : EIATTR_VRC_CTA_INIT_COUNT
	.align		4
        /*0064*/ 	.byte	0x02, 0x4a
	.zero		1
	.zero		1


	//----- nvinfo : EIATTR_EXIT_INSTR_OFFSETS
	.align		4
        /*0068*/ 	.byte	0x04, 0x1c
        /*006a*/ 	.short	(.L_19 - .L_18)


	//   ....[0]....
.L_18:
        /*006c*/ 	.word	0x000000d0


	//   ....[1]....
        /*0070*/ 	.word	0x00000340


	//----- nvinfo : EIATTR_CBANK_PARAM_SIZE
	.align		4
.L_19:
        /*0074*/ 	.byte	0x03, 0x19
        /*0076*/ 	.short	0x001c


	//----- nvinfo : EIATTR_PARAM_CBANK
	.align		4
        /*0078*/ 	.byte	0x04, 0x0a
        /*007a*/ 	.short	(.L_21 - .L_20)
	.align		4
.L_20:
        /*007c*/ 	.word	index@(.nv.constant0._Z20neighborAverageMultiPKfPfiii)
        /*0080*/ 	.short	0x0380
        /*0082*/ 	.short	0x001c


	//----- nvinfo : EIATTR_SW_WAR
	.align		4
.L_21:
        /*0084*/ 	.byte	0x04, 0x36
        /*0086*/ 	.short	(.L_23 - .L_22)
.L_22:
        /*0088*/ 	.word	0x00000008
.L_23:


//--------------------- .nv.callgraph             --------------------------
	.section	.nv.callgraph,"",@"SHT_CUDA_CALLGRAPH"
	.align	4
	.sectionentsize	8
	.align		4
        /*0000*/ 	.word	0x00000000
	.align		4
        /*0004*/ 	.word	0xffffffff
	.align		4
        /*0008*/ 	.word	0x00000000
	.align		4
        /*000c*/ 	.word	0xfffffffe
	.align		4
        /*0010*/ 	.word	0x00000000
	.align		4
        /*0014*/ 	.word	0xfffffffd
	.align		4
        /*0018*/ 	.word	0x00000000
	.align		4
        /*001c*/ 	.word	0xfffffffc


//--------------------- .text._Z20neighborAverageMultiPKfPfiii --------------------------
	.section	.text._Z20neighborAverageMultiPKfPfiii,"ax",@progbits
	.align	128
        .global         _Z20neighborAverageMultiPKfPfiii
        .type           _Z20neighborAverageMultiPKfPfiii,@function
        .size           _Z20neighborAverageMultiPKfPfiii,(.L_x_1 - _Z20neighborAverageMultiPKfPfiii)
        .other          _Z20neighborAverageMultiPKfPfiii,@"STO_CUDA_ENTRY STV_DEFAULT"
_Z20neighborAverageMultiPKfPfiii:
.text._Z20neighborAverageMultiPKfPfiii:
[----:B------:R-:W-:Y:S01]  /*0000*/  LDC R1, c[0x0][0x37c] ;  /* 0x0000df00ff017b82 */ /* 0x000fe20000000800 */
[----:B------:R-:W0:Y:S07]  /*0010*/  S2R R3, SR_TID.X ;  /* 0x0000000000037919 */ /* 0x000e2e0000002100 */
[----:B------:R-:W1:Y:S01]  /*0020*/  LDC R7, c[0x0][0x364] ;  /* 0x0000d900ff077b82 */ /* 0x000e620000000800 */
[----:B------:R-:W2:Y:S01]  /*0030*/  LDCU UR6, c[0x0][0x398] ;  /* 0x00007300ff0677ac */ /* 0x000ea20008000800 */
[----:B------:R-:W1:Y:S06]  /*0040*/  S2R R2, SR_TID.Y ;  /* 0x0000000000027919 */ /* 0x000e6c0000002200 */
[----:B------:R-:W0:Y:S08]  /*0050*/  S2UR UR5, SR_CTAID.X ;  /* 0x00000000000579c3 */ /* 0x000e300000002500 */
[----:B------:R-:W0:Y:S08]  /*0060*/  LDC R0, c[0x0][0x360] ;  /* 0x0000d800ff007b82 */ /* 0x000e300000000800 */
[----:B------:R-:W1:Y:S08]  /*0070*/  S2UR UR4, SR_CTAID.Y ;  /* 0x00000000000479c3 */ /* 0x000e700000002600 */
[----:B------:R-:W3:Y:S01]  /*0080*/  LDC R6, c[0x0][0x390] ;  /* 0x0000e400ff067b82 */ /* 0x000ee20000000800 */
[----:B0-----:R-:W-:-:S05]  /*0090*/  IMAD R0, R0, UR5, R3 ;  /* 0x0000000500007c24 */ /* 0x001fca000f8e0203 */
[----:B--2---:R-:W-:Y:S01]  /*00a0*/  ISETP.GE.AND P0, PT, R0, UR6, PT ;  /* 0x0000000600007c0c */ /* 0x004fe2000bf06270 */
[----:B-1----:R-:W-:-:S05]  /*00b0*/  IMAD R7, R7, UR4, R2 ;  /* 0x0000000407077c24 */ /* 0x002fca000f8e0202 */
[----:B---3--:R-:W-:-:S13]  /*00c0*/  ISETP.GE.OR P0, PT, R7, R6, P0 ;  /* 0x000000060700720c */ /* 0x008fda0000706670 */
[----:B------:R-:W-:Y:S05]  /*00d0*/  @P0 EXIT ;  /* 0x000000000000094d */ /* 0x000fea0003800000 */
[----:B------:R-:W0:Y:S01]  /*00e0*/  LDCU UR4, c[0x0][0x394] ;  /* 0x00007280ff0477ac */ /* 0x000e220008000800 */
[----:B------:R-:W-:Y:S02]  /*00f0*/  IADD3 R2, PT, PT, R6, -0x1, RZ ;  /* 0xffffffff06027810 */ /* 0x000fe40007ffe0ff */
[C---:B------:R-:W-:Y:S02]  /*0100*/  ISETP.NE.AND P2, PT, R7.reuse, RZ, PT ;  /* 0x000000ff0700720c */ /* 0x040fe40003f45270 */
[----:B------:R-:W-:-:S11]  /*0110*/  ISETP.GE.U32.AND P3, PT, R7, R2, PT ;  /* 0x000000020700720c */ /* 0x000fd60003f66070 */
[----:B------:R-:W1:Y:S01]  /*0120*/  @P2 LDC.64 R4, c[0x0][0x380] ;  /* 0x0000e000ff042b82 */ /* 0x000e620000000a00 */
[----:B0-----:R-:W-:Y:S01]  /*0130*/  IADD3 R13, PT, PT, R0, UR4, RZ ;  /* 0x00000004000d7c10 */ /* 0x001fe2000fffe0ff */
[----:B------:R-:W0:Y:S01]  /*0140*/  LDCU.64 UR4, c[0x0][0x358] ;  /* 0x00006b00ff0477ac */ /* 0x000e220008000a00 */
[----:B------:R-:W-:Y:S02]  /*0150*/  @!P3 IMAD R16, R7, R6, R6 ;  /* 0x000000060710b224 */ /* 0x000fe400078e0206 */
[C---:B------:R-:W-:Y:S02]  /*0160*/  ISETP.GE.AND P1, PT, R13.reuse, R2, PT ;  /* 0x000000020d00720c */ /* 0x040fe40003f26270 */
[----:B------:R-:W-:Y:S01]  /*0170*/  ISETP.GE.AND P0, PT, R13, 0x1, PT ;  /* 0x000000010d00780c */ /* 0x000fe20003f06270 */
[----:B------:R-:W2:Y:S10]  /*0180*/  @!P3 LDC.64 R2, c[0x0][0x380] ;  /* 0x0000e000ff02bb82 */ /* 0x000eb40000000a00 */
[----:B------:R-:W3:Y:S01]  /*0190*/  @!P1 LDC.64 R8, c[0x0][0x380] ;  /* 0x0000e000ff089b82 */ /* 0x000ee20000000a00 */
[----:B------:R-:W-:-:S02]  /*01a0*/  @!P1 IMAD R17, R7, R6, R13 ;  /* 0x0000000607119224 */ /* 0x000fc400078e020d */
[----:B------:R-:W-:-:S03]  /*01b0*/  @P0 IMAD R12, R7, R6, R13 ;  /* 0x00000006070c0224 */ /* 0x000fc600078e020d */
[----:B------:R-:W-:Y:S02]  /*01c0*/  @!P1 IADD3 R17, PT, PT, R17, 0x1, RZ ;  /* 0x0000000111119810 */ /* 0x000fe40007ffe0ff */
[----:B------:R-:W4:Y:S01]  /*01d0*/  @P0 LDC.64 R10, c[0x0][0x380] ;  /* 0x0000e000ff0a0b82 */ /* 0x000f220000000a00 */
[----:B------:R-:W-:Y:S02]  /*01e0*/  @P0 IADD3 R15, PT, PT, R12, -0x1, RZ ;  /* 0xffffffff0c0f0810 */ /* 0x000fe40007ffe0ff */
[----:B------:R-:W-:Y:S01]  /*01f0*/  @P2 IADD3 R12, PT, PT, R7, -0x1, RZ ;  /* 0xffffffff070c2810 */ /* 0x000fe20007ffe0ff */
[----:B---3--:R-:W-:-:S04]  /*0200*/  @!P1 IMAD.WIDE R8, R17, 0x4, R8 ;  /* 0x0000000411089825 */ /* 0x008fc800078e0208 */
[----:B------:R-:W-:Y:S01]  /*0210*/  @P2 IMAD R17, R12, R6, R13 ;  /* 0x000000060c112224 */ /* 0x000fe200078e020d */
[----:B------:R-:W-:Y:S01]  /*0220*/  @!P3 IADD3 R13, PT, PT, R13, R16, RZ ;  /* 0x000000100d0db210 */ /* 0x000fe20007ffe0ff */
[----:B----4-:R-:W-:Y:S01]  /*0230*/  @P0 IMAD.WIDE.U32 R10, R15, 0x4, R10 ;  /* 0x000000040f0a0825 */ /* 0x010fe200078e000a */
[----:B------:R-:W-:-:S03]  /*0240*/  CS2R R14, SRZ ;  /* 0x00000000000e7805 */ /* 0x000fc6000001ff00 */
[----:B-1----:R-:W-:Y:S01]  /*0250*/  @P2 IMAD.WIDE R4, R17, 0x4, R4 ;  /* 0x0000000411042825 */ /* 0x002fe200078e0204 */
[----:B------:R-:W-:Y:S02]  /*0260*/  CS2R R16, SRZ ;  /* 0x0000000000107805 */ /* 0x000fe4000001ff00 */
[----:B0-----:R-:W3:Y:S01]  /*0270*/  @P0 LDG.E R14, desc[UR4][R10.64] ;  /* 0x000000040a0e0981 */ /* 0x001ee2000c1e1900 */
[----:B--2---:R-:W-:Y:S02]  /*0280*/  @!P3 IMAD.WIDE R2, R13, 0x4, R2 ;  /* 0x000000040d02b825 */ /* 0x004fe400078e0202 */
[----:B------:R-:W0:Y:S01]  /*0290*/  LDC.64 R12, c[0x0][0x388] ;  /* 0x0000e200ff0c7b82 */ /* 0x000e220000000a00 */
[----:B------:R-:W3:Y:S04]  /*02a0*/  @!P1 LDG.E R15, desc[UR4][R8.64] ;  /* 0x00000004080f9981 */ /* 0x000ee8000c1e1900 */
[----:B------:R-:W2:Y:S04]  /*02b0*/  @P2 LDG.E R16, desc[UR4][R4.64] ;  /* 0x0000000404102981 */ /* 0x000ea8000c1e1900 */
[----:B------:R-:W4:Y:S01]  /*02c0*/  @!P3 LDG.E R17, desc[UR4][R2.64] ;  /* 0x000000040211b981 */ /* 0x000f22000c1e1900 */
[----:B------:R-:W-:-:S04]  /*02d0*/  IMAD R7, R7, R6, R0 ;  /* 0x0000000607077224 */ /* 0x000fc800078e0200 */
[----:B0-----:R-:W-:-:S04]  /*02e0*/  IMAD.WIDE R6, R7, 0x4, R12 ;  /* 0x0000000407067825 */ /* 0x001fc800078e020c */
[----:B---3--:R-:W-:-:S04]  /*02f0*/  FADD R15, R15, R14 ;  /* 0x0000000e0f0f7221 */ /* 0x008fc80000000000 */
[----:B--2---:R-:W-:-:S04]  /*0300*/  FADD R16, R15, R16 ;  /* 0x000000100f107221 */ /* 0x004fc80000000000 */
[----:B----4-:R-:W-:-:S04]  /*0310*/  FADD R16, R16, R17 ;  /* 0x0000001110107221 */ /* 0x010fc80000000000 */
[----:B------:R-:W-:-:S05]  /*0320*/  FMUL R9, R16, 0.25 ;  /* 0x3e80000010097820 */ /* 0x000fca0000400000 */
[----:B------:R-:W-:Y:S01]  /*0330*/  STG.E desc[UR4][R6.64], R9 ;  /* 0x0000000906007986 */ /* 0x000fe2000c101904 */
[----:B------:R-:W-:Y:S05]  /*0340*/  EXIT ;  /* 0x000000000000794d */ /* 0x000fea0003800000 */
.L_x_0:
[----:B------:R-:W-:-:S00]  /*0350*/  BRA `(.L_x_0) ;  /* 0xfffffffc00fc7947 */ /* 0x000fc0000383ffff */
[----:B------:R-:W-:-:S00]  /*0360*/  NOP ;  /* 0x0000000000007918 */ /* 0x000fc00000000000 */
        /* <DEDUP_REMOVED lines=9> */
.L_x_1:


//--------------------- .nv.shared.reserved.0     --------------------------
	.section	.nv.shared.reserved.0,"aw",@nobits
	.weak		__nv_reservedSMEM_offset_0_alias
	.size		__nv_reservedSMEM_offset_0_alias, 0, 64
	.other		__nv_reservedSMEM_offset_0_alias,@"STO_CUDA_RESERVED_SHARED STV_DEFAULT"
__nv_reservedSMEM_offset_0_alias:
	.zero		0
	.zero		64


//--------------------- .nv.constant0._Z20neighborAverageMultiPKfPfiii --------------------------
	.section	.nv.constant0._Z20neighborAverageMultiPKfPfiii,"a",@progbits
	.sectionflags	@""
	.align	4
.nv.constant0._Z20neighborAverageMultiPKfPfiii:
	.zero		924


//--------------------- SYMBOLS --------------------------

	.type		.nv.reservedSmem.offset0,@object
	.size		.nv.reservedSmem.offset0,0x4
